//
// Generated by NVIDIA NVVM Compiler
//
// Compiler Build ID: CL-36424714
// Cuda compilation tools, release 13.0, V13.0.88
// Based on NVVM 20.0.0
//

.version 9.0
.target sm_100
.address_size 64

	// .globl	add

.visible .entry add(
	.param .u64 .ptr .align 1 add_param_0,
	.param .u64 .ptr .align 1 add_param_1,
	.param .u64 .ptr .align 1 add_param_2,
	.param .u32 add_param_3
)
{
	.reg .pred 	%p<2>;
	.reg .b32 	%r<6>;
	.reg .b32 	%f<4>;
	.reg .b64 	%rd<11>;

	ld.param.u64 	%rd1, [add_param_0];
	ld.param.u64 	%rd2, [add_param_1];
	ld.param.u64 	%rd3, [add_param_2];
	ld.param.u32 	%r2, [add_param_3];
	mov.u32 	%r3, %ctaid.x;
	mov.u32 	%r4, %ntid.x;
	mov.u32 	%r5, %tid.x;
	mad.lo.s32 	%r1, %r3, %r4, %r5;
	setp.ge.s32 	%p1, %r1, %r2;
	@%p1 bra 	$L__BB0_2;
	cvta.to.global.u64 	%rd4, %rd2;
	cvta.to.global.u64 	%rd5, %rd3;
	cvta.to.global.u64 	%rd6, %rd1;
	mul.wide.s32 	%rd7, %r1, 4;
	add.s64 	%rd8, %rd4, %rd7;
	ld.global.f32 	%f1, [%rd8];
	add.s64 	%rd9, %rd5, %rd7;
	ld.global.f32 	%f2, [%rd9];
	add.f32 	%f3, %f1, %f2;
	add.s64 	%rd10, %rd6, %rd7;
	st.global.f32 	[%rd10], %f3;
$L__BB0_2:
	ret;

}


// ===== COMPILED SASS (sm_100) =====

	.target	sm_100

	.elftype	@"ET_EXEC"


//--------------------- .note.nv.tkinfo           --------------------------
	.section	.note.nv.tkinfo,"",@"SHT_NOTE"
	.sectionflags	@"SHF_NOTE_NV_TKINFO"
	.tkinfo
        /*0018*/ 	.word	0x00000002
        /*0030*/ 	.string	""
        /*0030*/ 	.string	"ptxas"
        /*0030*/ 	.string	"Cuda compilation tools, release 13.0, V13.0.88"
        /*0030*/ 	.string	"Build cuda_13.0.r13.0/compiler.36424714_0"
        /*0030*/ 	.string	"-arch sm_100 -m 64 "



//--------------------- .note.nv.cuinfo           --------------------------
	.section	.note.nv.cuinfo,"",@"SHT_NOTE"
	.sectionflags	@"SHF_NOTE_NV_CUINFO"
        /*0018*/ 	.short	0x0002
        /*001a*/ 	.short	0x0064
        /*001c*/ 	.short	0x0082
	.zero		2


//--------------------- .nv.info                  --------------------------
	.section	.nv.info,"",@"SHT_CUDA_INFO"
	.align	4


	//----- nvinfo : EIATTR_REGCOUNT
	.align		4
        /*0000*/ 	.byte	0x04, 0x2f
        /*0002*/ 	.short	(.L_1 - .L_0)
	.align		4
.L_0:
        /*0004*/ 	.word	index@(add)
        /*0008*/ 	.word	0x0000000c


	//----- nvinfo : EIATTR_FRAME_SIZE
	.align		4
.L_1:
        /*000c*/ 	.byte	0x04, 0x11
        /*000e*/ 	.short	(.L_3 - .L_2)
	.align		4
.L_2:
        /*0010*/ 	.word	index@(add)
        /*0014*/ 	.word	0x00000000


	//----- nvinfo : EIATTR_MIN_STACK_SIZE
	.align		4
.L_3:
        /*0018*/ 	.byte	0x04, 0x12
        /*001a*/ 	.short	(.L_5 - .L_4)
	.align		4
.L_4:
        /*001c*/ 	.word	index@(add)
        /*0020*/ 	.word	0x00000000
.L_5:


//--------------------- .nv.compat                --------------------------
	.section	.nv.compat,"",@"SHT_CUDA_COMPAT_INFO"
	.align	4
        /*0000*/ 	.byte	0x02, 0x09, 0x00, 0x00, 0x02, 0x02, 0x01, 0x00, 0x02, 0x05, 0x05, 0x00, 0x03, 0x07, 0x01, 0x01
        /*0010*/ 	.byte	0x02, 0x03, 0x00, 0x00, 0x02, 0x06, 0x01, 0x00, 0x04, 0x0b, 0x08, 0x00, 0x09, 0x00, 0x00, 0x00
        /*0020*/ 	.byte	0x00, 0x00, 0x00, 0x00


//--------------------- .nv.info.add              --------------------------
	.section	.nv.info.add,"",@"SHT_CUDA_INFO"
	.sectionflags	@""
	.align	4


	//----- nvinfo : EIATTR_CUDA_API_VERSION
	.align		4
        /*0000*/ 	.byte	0x04, 0x37
        /*0002*/ 	.short	(.L_7 - .L_6)
.L_6:
        /*0004*/ 	.word	0x00000082


	//----- nvinfo : EIATTR_KPARAM_INFO
	.align		4
.L_7:
        /*0008*/ 	.byte	0x04, 0x17
        /*000a*/ 	.short	(.L_9 - .L_8)
.L_8:
        /*000c*/ 	.word	0x00000000
        /*0010*/ 	.short	0x0003
        /*0012*/ 	.short	0x0018
        /*0014*/ 	.byte	0x00, 0xf0, 0x11, 0x00


	//----- nvinfo : EIATTR_KPARAM_INFO
	.align		4
.L_9:
        /*0018*/ 	.byte	0x04, 0x17
        /*001a*/ 	.short	(.L_11 - .L_10)
.L_10:
        /*001c*/ 	.word	0x00000000
        /*0020*/ 	.short	0x0002
        /*0022*/ 	.short	0x0010
        /*0024*/ 	.byte	0x00, 0xf5, 0x21, 0x00


	//----- nvinfo : EIATTR_KPARAM_INFO
	.align		4
.L_11:
        /*0028*/ 	.byte	0x04, 0x17
        /*002a*/ 	.short	(.L_13 - .L_12)
.L_12:
        /*002c*/ 	.word	0x00000000
        /*0030*/ 	.short	0x0001
        /*0032*/ 	.short	0x0008
        /*0034*/ 	.byte	0x00, 0xf5, 0x21, 0x00


	//----- nvinfo : EIATTR_KPARAM_INFO
	.align		4
.L_13:
        /*0038*/ 	.byte	0x04, 0x17
        /*003a*/ 	.short	(.L_15 - .L_14)
.L_14:
        /*003c*/ 	.word	0x00000000
        /*0040*/ 	.short	0x0000
        /*0042*/ 	.short	0x0000
        /*0044*/ 	.byte	0x00, 0xf5, 0x21, 0x00


	//----- nvinfo : EIATTR_SPARSE_MMA_MASK
	.align		4
.L_15:
        /*0048*/ 	.byte	0x03, 0x50
        /*004a*/ 	.short	0x0000


	//----- nvinfo : EIATTR_MAXREG_COUNT
	.align		4
        /*004c*/ 	.byte	0x03, 0x1b
        /*004e*/ 	.short	0x00ff


	//----- nvinfo : EIATTR_MERCURY_ISA_VERSION
	.align		4
        /*0050*/ 	.byte	0x03, 0x5f
        /*0052*/ 	.short	0x0101


	//----- nvinfo : EIATTR_VRC_CTA_INIT_COUNT
	.align		4
        /*0054*/ 	.byte	0x02, 0x4a
	.zero		1
	.zero		1


	//----- nvinfo : EIATTR_EXIT_INSTR_OFFSETS
	.align		4
        /*0058*/ 	.byte	0x04, 0x1c
        /*005a*/ 	.short	(.L_17 - .L_16)


	//   ....[0]....
.L_16:
        /*005c*/ 	.word	0x00000070


	//   ....[1]....
        /*0060*/ 	.word	0x00000130


	//----- nvinfo : EIATTR_CBANK_PARAM_SIZE
	.align		4
.L_17:
        /*0064*/ 	.byte	0x03, 0x19
        /*0066*/ 	.short	0x001c


	//----- nvinfo : EIATTR_PARAM_CBANK
	.align		4
        /*0068*/ 	.byte	0x04, 0x0a
        /*006a*/ 	.short	(.L_19 - .L_18)
	.align		4
.L_18:
        /*006c*/ 	.word	index@(.nv.constant0.add)
        /*0070*/ 	.short	0x0380
        /*0072*/ 	.short	0x001c


	//----- nvinfo : EIATTR_SW_WAR
	.align		4
.L_19:
        /*0074*/ 	.byte	0x04, 0x36
        /*0076*/ 	.short	(.L_21 - .L_20)
.L_20:
        /*0078*/ 	.word	0x00000008
.L_21:


//--------------------- .nv.callgraph             --------------------------
	.section	.nv.callgraph,"",@"SHT_CUDA_CALLGRAPH"
	.align	4
	.sectionentsize	8
	.align		4
        /*0000*/ 	.word	0x00000000
	.align		4
        /*0004*/ 	.word	0xffffffff
	.align		4
        /*0008*/ 	.word	0x00000000
	.align		4
        /*000c*/ 	.word	0xfffffffe
	.align		4
        /*0010*/ 	.word	0x00000000
	.align		4
        /*0014*/ 	.word	0xfffffffd
	.align		4
        /*0018*/ 	.word	0x00000000
	.align		4
        /*001c*/ 	.word	0xfffffffc


//--------------------- .text.add                 --------------------------
	.section	.text.add,"ax",@progbits
	.align	128
        .global         add
        .type           add,@function
        .size           add,(.L_x_1 - add)
        .other          add,@"STO_CUDA_ENTRY STV_DEFAULT"
add:
.text.add:
[----:B------:R-:W-:Y:S01]  /*0000*/  LDC R1, c[0x0][0x37c] ;  /* 0x0000df00ff017b82 */ /* 0x000fe20000000800 */
[----:B------:R-:W0:Y:S07]  /*0010*/  S2R R0, SR_TID.X ;  /* 0x0000000000007919 */ /* 0x000e2e0000002100 */
[----:B------:R-:W0:Y:S01]  /*0020*/  S2UR UR4, SR_CTAID.X ;  /* 0x00000000000479c3 */ /* 0x000e220000002500 */
[----:B------:R-:W1:Y:S07]  /*0030*/  LDCU UR5, c[0x0][0x398] ;  /* 0x00007300ff0577ac */ /* 0x000e6e0008000800 */
[----:B------:R-:W0:Y:S02]  /*0040*/  LDC R9, c[0x0][0x360] ;  /* 0x0000d800ff097b82 */ /* 0x000e240000000800 */
[----:B0-----:R-:W-:-:S05]  /*0050*/  IMAD R9, R9, UR4, R0 ;  /* 0x0000000409097c24 */ /* 0x001fca000f8e0200 */
[----:B-1----:R-:W-:-:S13]  /*0060*/  ISETP.GE.AND P0, PT, R9, UR5, PT ;  /* 0x0000000509007c0c */ /* 0x002fda000bf06270 */
[----:B------:R-:W-:Y:S05]  /*0070*/  @P0 EXIT ;  /* 0x000000000000094d */ /* 0x000fea0003800000 */
[----:B------:R-:W0:Y:S01]  /*0080*/  LDC.64 R2, c[0x0][0x388] ;  /* 0x0000e200ff027b82 */ /* 0x000e220000000a00 */
[----:B------:R-:W1:Y:S07]  /*0090*/  LDCU.64 UR4, c[0x0][0x358] ;  /* 0x00006b00ff0477ac */ /* 0x000e6e0008000a00 */
[----:B------:R-:W2:Y:S08]  /*00a0*/  LDC.64 R4, c[0x0][0x390] ;  /* 0x0000e400ff047b82 */ /* 0x000eb00000000a00 */
[----:B------:R-:W3:Y:S01]  /*00b0*/  LDC.64 R6, c[0x0][0x380] ;  /* 0x0000e000ff067b82 */ /* 0x000ee20000000a00 */
[----:B0-----:R-:W-:-:S06]  /*00c0*/  IMAD.WIDE R2, R9, 0x4, R2 ;  /* 0x0000000409027825 */ /* 0x001fcc00078e0202 */
[----:B-1----:R-:W4:Y:S01]  /*00d0*/  LDG.E R2, desc[UR4][R2.64] ;  /* 0x0000000402027981 */ /* 0x002f22000c1e1900 */
[----:B--2---:R-:W-:-:S06]  /*00e0*/  IMAD.WIDE R4, R9, 0x4, R4 ;  /* 0x0000000409047825 */ /* 0x004fcc00078e0204 */
[----:B------:R-:W4:Y:S01]  /*00f0*/  LDG.E R5, desc[UR4][R4.64] ;  /* 0x0000000404057981 */ /* 0x000f22000c1e1900 */
[----:B---3--:R-:W-:-:S04]  /*0100*/  IMAD.WIDE R6, R9, 0x4, R6 ;  /* 0x0000000409067825 */ /* 0x008fc800078e0206 */
[----:B----4-:R-:W-:-:S05]  /*0110*/  FADD R9, R2, R5 ;  /* 0x0000000502097221 */ /* 0x010fca0000000000 */
[----:B------:R-:W-:Y:S01]  /*0120*/  STG.E desc[UR4][R6.64], R9 ;  /* 0x0000000906007986 */ /* 0x000fe2000c101904 */
[----:B------:R-:W-:Y:S05]  /*0130*/  EXIT ;  /* 0x000000000000794d */ /* 0x000fea0003800000 */
.L_x_0:
[----:B------:R-:W-:-:S00]  /*0140*/  BRA `(.L_x_0) ;  /* 0xfffffffc00fc7947 */ /* 0x000fc0000383ffff */
[----:B------:R-:W-:-:S00]  /*0150*/  NOP ;  /* 0x0000000000007918 */ /* 0x000fc00000000000 */
        /* <DEDUP_REMOVED lines=10> */
.L_x_1:


//--------------------- .nv.shared.reserved.0     --------------------------
	.section	.nv.shared.reserved.0,"aw",@nobits
	.weak		__nv_reservedSMEM_offset_0_alias
	.size		__nv_reservedSMEM_offset_0_alias, 0, 64
	.other		__nv_reservedSMEM_offset_0_alias,@"STO_CUDA_RESERVED_SHARED STV_DEFAULT"
__nv_reservedSMEM_offset_0_alias:
	.zero		0
	.zero		64


//--------------------- .nv.constant0.add         --------------------------
	.section	.nv.constant0.add,"a",@progbits
	.sectionflags	@""
	.align	4
.nv.constant0.add:
	.zero		924


//--------------------- SYMBOLS --------------------------

	.type		.nv.reservedSmem.offset0,@object
	.size		.nv.reservedSmem.offset0,0x4
